//
// Generated by NVIDIA NVVM Compiler
//
// Compiler Build ID: CL-36424714
// Cuda compilation tools, release 13.0, V13.0.88
// Based on NVVM 20.0.0
//

.version 9.0
.target sm_100
.address_size 64

	// .globl	_Z8__3DConvPfS_iiii
.const .align 4 .b8 Kernel_const[500];
// _ZZ8__3DConvPfS_iiiiE11input_slice has been demoted

.visible .entry _Z8__3DConvPfS_iiii(
	.param .u64 .ptr .align 1 _Z8__3DConvPfS_iiii_param_0,
	.param .u64 .ptr .align 1 _Z8__3DConvPfS_iiii_param_1,
	.param .u32 _Z8__3DConvPfS_iiii_param_2,
	.param .u32 _Z8__3DConvPfS_iiii_param_3,
	.param .u32 _Z8__3DConvPfS_iiii_param_4,
	.param .u32 _Z8__3DConvPfS_iiii_param_5
)
{
	.reg .pred 	%p<33>;
	.reg .b32 	%r<104>;
	.reg .b32 	%f<74>;
	.reg .b64 	%rd<31>;
	// demoted variable
	.shared .align 4 .b8 _ZZ8__3DConvPfS_iiiiE11input_slice[2048];
	ld.param.u64 	%rd1, [_Z8__3DConvPfS_iiii_param_0];
	ld.param.u64 	%rd2, [_Z8__3DConvPfS_iiii_param_1];
	ld.param.u32 	%r36, [_Z8__3DConvPfS_iiii_param_2];
	ld.param.u32 	%r37, [_Z8__3DConvPfS_iiii_param_3];
	ld.param.u32 	%r38, [_Z8__3DConvPfS_iiii_param_4];
	ld.param.u32 	%r39, [_Z8__3DConvPfS_iiii_param_5];
	mov.u32 	%r1, %tid.x;
	mov.u32 	%r2, %tid.y;
	mov.u32 	%r3, %tid.z;
	mov.u32 	%r40, %ctaid.x;
	shl.b32 	%r41, %r40, 2;
	add.s32 	%r4, %r41, %r1;
	mov.u32 	%r42, %ctaid.y;
	shl.b32 	%r43, %r42, 2;
	add.s32 	%r5, %r43, %r2;
	mov.u32 	%r44, %ctaid.z;
	shl.b32 	%r45, %r44, 2;
	add.s32 	%r6, %r45, %r3;
	add.s32 	%r46, %r39, -1;
	shr.u32 	%r47, %r46, 31;
	add.s32 	%r48, %r46, %r47;
	shr.s32 	%r49, %r48, 1;
	sub.s32 	%r7, %r4, %r49;
	sub.s32 	%r8, %r5, %r49;
	sub.s32 	%r9, %r6, %r49;
	setp.gt.s32 	%p1, %r7, -1;
	setp.lt.s32 	%p2, %r7, %r38;
	and.pred  	%p3, %p1, %p2;
	setp.gt.s32 	%p4, %r8, -1;
	setp.lt.s32 	%p5, %r8, %r37;
	and.pred  	%p6, %p4, %p5;
	and.pred  	%p8, %p3, %p6;
	setp.gt.s32 	%p9, %r9, -1;
	setp.lt.s32 	%p10, %r9, %r36;
	and.pred  	%p11, %p9, %p10;
	and.pred  	%p13, %p8, %p11;
	not.pred 	%p14, %p13;
	@%p14 bra 	$L__BB0_2;
	cvta.to.global.u64 	%rd3, %rd1;
	mad.lo.s32 	%r58, %r9, %r37, %r8;
	mad.lo.s32 	%r59, %r58, %r38, %r7;
	mul.wide.s32 	%rd4, %r59, 4;
	add.s64 	%rd5, %rd3, %rd4;
	ld.global.f32 	%f16, [%rd5];
	shl.b32 	%r60, %r3, 8;
	mov.u32 	%r61, _ZZ8__3DConvPfS_iiiiE11input_slice;
	add.s32 	%r62, %r61, %r60;
	shl.b32 	%r63, %r2, 5;
	add.s32 	%r64, %r62, %r63;
	shl.b32 	%r65, %r1, 2;
	add.s32 	%r66, %r64, %r65;
	st.shared.f32 	[%r66], %f16;
	bra.uni 	$L__BB0_3;
$L__BB0_2:
	shl.b32 	%r50, %r3, 8;
	mov.u32 	%r51, _ZZ8__3DConvPfS_iiiiE11input_slice;
	add.s32 	%r52, %r51, %r50;
	shl.b32 	%r53, %r2, 5;
	add.s32 	%r54, %r52, %r53;
	shl.b32 	%r55, %r1, 2;
	add.s32 	%r56, %r54, %r55;
	mov.b32 	%r57, 0;
	st.shared.u32 	[%r56], %r57;
$L__BB0_3:
	bar.sync 	0;
	or.b32  	%r67, %r3, %r2;
	and.b32  	%r68, %r67, 1020;
	setp.ne.s32 	%p15, %r68, 0;
	setp.gt.u32 	%p16, %r1, 3;
	or.pred  	%p17, %p16, %p15;
	@%p17 bra 	$L__BB0_22;
	setp.lt.s32 	%p18, %r39, 1;
	mov.f32 	%f72, 0f00000000;
	@%p18 bra 	$L__BB0_20;
	and.b32  	%r10, %r39, 7;
	and.b32  	%r11, %r39, 3;
	and.b32  	%r12, %r39, 2147483640;
	and.b32  	%r13, %r39, 1;
	neg.s32 	%r14, %r12;
	mov.f32 	%f72, 0f00000000;
	mov.b32 	%r96, 0;
	mov.u64 	%rd26, Kernel_const;
$L__BB0_6:
	add.s32 	%r71, %r96, %r3;
	shl.b32 	%r72, %r71, 8;
	mov.u32 	%r73, _ZZ8__3DConvPfS_iiiiE11input_slice;
	add.s32 	%r16, %r73, %r72;
	shl.b32 	%r74, %r1, 2;
	add.s32 	%r75, %r74, %r16;
	add.s32 	%r17, %r75, 16;
	mov.b32 	%r97, 0;
$L__BB0_7:
	setp.lt.u32 	%p19, %r39, 8;
	mul.lo.s32 	%r77, %r96, 25;
	mad.lo.s32 	%r19, %r97, 5, %r77;
	add.s32 	%r20, %r97, %r2;
	mov.b32 	%r102, 0;
	@%p19 bra 	$L__BB0_10;
	shl.b32 	%r78, %r20, 5;
	add.s32 	%r98, %r17, %r78;
	mov.u32 	%r99, %r19;
	mov.u32 	%r100, %r14;
$L__BB0_9:
	.pragma "nounroll";
	mul.wide.u32 	%rd6, %r99, 4;
	add.s64 	%rd8, %rd26, %rd6;
	ld.const.f32 	%f20, [%rd8];
	ld.shared.f32 	%f21, [%r98+-16];
	fma.rn.f32 	%f22, %f20, %f21, %f72;
	ld.const.f32 	%f23, [%rd8+4];
	ld.shared.f32 	%f24, [%r98+-12];
	fma.rn.f32 	%f25, %f23, %f24, %f22;
	ld.const.f32 	%f26, [%rd8+8];
	ld.shared.f32 	%f27, [%r98+-8];
	fma.rn.f32 	%f28, %f26, %f27, %f25;
	ld.const.f32 	%f29, [%rd8+12];
	ld.shared.f32 	%f30, [%r98+-4];
	fma.rn.f32 	%f31, %f29, %f30, %f28;
	ld.const.f32 	%f32, [%rd8+16];
	ld.shared.f32 	%f33, [%r98];
	fma.rn.f32 	%f34, %f32, %f33, %f31;
	ld.const.f32 	%f35, [%rd8+20];
	ld.shared.f32 	%f36, [%r98+4];
	fma.rn.f32 	%f37, %f35, %f36, %f34;
	ld.const.f32 	%f38, [%rd8+24];
	ld.shared.f32 	%f39, [%r98+8];
	fma.rn.f32 	%f40, %f38, %f39, %f37;
	ld.const.f32 	%f41, [%rd8+28];
	ld.shared.f32 	%f42, [%r98+12];
	fma.rn.f32 	%f72, %f41, %f42, %f40;
	add.s32 	%r100, %r100, 8;
	add.s32 	%r99, %r99, 8;
	add.s32 	%r98, %r98, 32;
	setp.ne.s32 	%p20, %r100, 0;
	mov.u32 	%r102, %r12;
	@%p20 bra 	$L__BB0_9;
$L__BB0_10:
	setp.eq.s32 	%p21, %r10, 0;
	@%p21 bra 	$L__BB0_18;
	shl.b32 	%r79, %r20, 5;
	add.s32 	%r29, %r16, %r79;
	add.s32 	%r80, %r10, -1;
	setp.lt.u32 	%p22, %r80, 3;
	@%p22 bra 	$L__BB0_13;
	add.s32 	%r81, %r19, %r102;
	mul.wide.u32 	%rd9, %r81, 4;
	add.s64 	%rd11, %rd26, %rd9;
	ld.const.f32 	%f44, [%rd11];
	add.s32 	%r82, %r102, %r1;
	shl.b32 	%r83, %r82, 2;
	add.s32 	%r84, %r29, %r83;
	ld.shared.f32 	%f45, [%r84];
	fma.rn.f32 	%f46, %f44, %f45, %f72;
	cvt.u64.u32 	%rd12, %r19;
	cvt.u64.u32 	%rd13, %r102;
	add.s64 	%rd14, %rd12, %rd13;
	shl.b64 	%rd15, %rd14, 2;
	add.s64 	%rd16, %rd26, %rd15;
	ld.const.f32 	%f47, [%rd16+4];
	ld.shared.f32 	%f48, [%r84+4];
	fma.rn.f32 	%f49, %f47, %f48, %f46;
	ld.const.f32 	%f50, [%rd16+8];
	ld.shared.f32 	%f51, [%r84+8];
	fma.rn.f32 	%f52, %f50, %f51, %f49;
	ld.const.f32 	%f53, [%rd16+12];
	ld.shared.f32 	%f54, [%r84+12];
	fma.rn.f32 	%f72, %f53, %f54, %f52;
	add.s32 	%r102, %r102, 4;
$L__BB0_13:
	setp.eq.s32 	%p23, %r11, 0;
	@%p23 bra 	$L__BB0_18;
	setp.eq.s32 	%p24, %r11, 1;
	@%p24 bra 	$L__BB0_16;
	add.s32 	%r85, %r19, %r102;
	mul.wide.u32 	%rd17, %r85, 4;
	add.s64 	%rd19, %rd26, %rd17;
	ld.const.f32 	%f56, [%rd19];
	add.s32 	%r86, %r102, %r1;
	shl.b32 	%r87, %r86, 2;
	add.s32 	%r88, %r29, %r87;
	ld.shared.f32 	%f57, [%r88];
	fma.rn.f32 	%f58, %f56, %f57, %f72;
	cvt.u64.u32 	%rd20, %r19;
	cvt.u64.u32 	%rd21, %r102;
	add.s64 	%rd22, %rd20, %rd21;
	shl.b64 	%rd23, %rd22, 2;
	add.s64 	%rd24, %rd26, %rd23;
	ld.const.f32 	%f59, [%rd24+4];
	ld.shared.f32 	%f60, [%r88+4];
	fma.rn.f32 	%f72, %f59, %f60, %f58;
	add.s32 	%r102, %r102, 2;
$L__BB0_16:
	setp.eq.s32 	%p25, %r13, 0;
	@%p25 bra 	$L__BB0_18;
	add.s32 	%r89, %r19, %r102;
	mul.wide.u32 	%rd25, %r89, 4;
	add.s64 	%rd27, %rd26, %rd25;
	ld.const.f32 	%f61, [%rd27];
	add.s32 	%r90, %r102, %r1;
	shl.b32 	%r91, %r90, 2;
	add.s32 	%r92, %r29, %r91;
	ld.shared.f32 	%f62, [%r92];
	fma.rn.f32 	%f72, %f61, %f62, %f72;
$L__BB0_18:
	add.s32 	%r97, %r97, 1;
	setp.ne.s32 	%p26, %r97, %r39;
	@%p26 bra 	$L__BB0_7;
	add.s32 	%r96, %r96, 1;
	setp.ne.s32 	%p27, %r96, %r39;
	@%p27 bra 	$L__BB0_6;
$L__BB0_20:
	setp.ge.s32 	%p28, %r6, %r36;
	setp.ge.s32 	%p29, %r5, %r37;
	or.pred  	%p30, %p28, %p29;
	setp.ge.s32 	%p31, %r4, %r38;
	or.pred  	%p32, %p30, %p31;
	@%p32 bra 	$L__BB0_22;
	mad.lo.s32 	%r94, %r37, %r6, %r5;
	mad.lo.s32 	%r95, %r94, %r38, %r4;
	cvta.to.global.u64 	%rd28, %rd2;
	mul.wide.s32 	%rd29, %r95, 4;
	add.s64 	%rd30, %rd28, %rd29;
	st.global.f32 	[%rd30], %f72;
$L__BB0_22:
	ret;

}


// ===== COMPILED SASS (sm_100) =====

	.target	sm_100

	.elftype	@"ET_EXEC"


//--------------------- .note.nv.tkinfo           --------------------------
	.section	.note.nv.tkinfo,"",@"SHT_NOTE"
	.sectionflags	@"SHF_NOTE_NV_TKINFO"
	.tkinfo
        /*0018*/ 	.word	0x00000002
        /*0030*/ 	.string	""
        /*0030*/ 	.string	"ptxas"
        /*0030*/ 	.string	"Cuda compilation tools, release 13.0, V13.0.88"
        /*0030*/ 	.string	"Build cuda_13.0.r13.0/compiler.36424714_0"
        /*0030*/ 	.string	"-arch sm_100 -m 64 "



//--------------------- .note.nv.cuinfo           --------------------------
	.section	.note.nv.cuinfo,"",@"SHT_NOTE"
	.sectionflags	@"SHF_NOTE_NV_CUINFO"
        /*0018*/ 	.short	0x0002
        /*001a*/ 	.short	0x0064
        /*001c*/ 	.short	0x0082
	.zero		2


//--------------------- .nv.info                  --------------------------
	.section	.nv.info,"",@"SHT_CUDA_INFO"
	.align	4


	//----- nvinfo : EIATTR_REGCOUNT
	.align		4
        /*0000*/ 	.byte	0x04, 0x2f
        /*0002*/ 	.short	(.L_2 - .L_1)
	.align		4
.L_1:
        /*0004*/ 	.word	index@(_Z8__3DConvPfS_iiii)
        /*0008*/ 	.word	0x0000001b


	//----- nvinfo : EIATTR_FRAME_SIZE
	.align		4
.L_2:
        /*000c*/ 	.byte	0x04, 0x11
        /*000e*/ 	.short	(.L_4 - .L_3)
	.align		4
.L_3:
        /*0010*/ 	.word	index@(_Z8__3DConvPfS_iiii)
        /*0014*/ 	.word	0x00000000


	//----- nvinfo : EIATTR_MIN_STACK_SIZE
	.align		4
.L_4:
        /*0018*/ 	.byte	0x04, 0x12
        /*001a*/ 	.short	(.L_6 - .L_5)
	.align		4
.L_5:
        /*001c*/ 	.word	index@(_Z8__3DConvPfS_iiii)
        /*0020*/ 	.word	0x00000000
.L_6:


//--------------------- .nv.compat                --------------------------
	.section	.nv.compat,"",@"SHT_CUDA_COMPAT_INFO"
	.align	4
        /*0000*/ 	.byte	0x02, 0x09, 0x00, 0x00, 0x02, 0x02, 0x01, 0x00, 0x02, 0x05, 0x05, 0x00, 0x03, 0x07, 0x01, 0x01
        /*0010*/ 	.byte	0x02, 0x03, 0x00, 0x00, 0x02, 0x06, 0x01, 0x00, 0x04, 0x0b, 0x08, 0x00, 0x09, 0x00, 0x00, 0x00
        /*0020*/ 	.byte	0x00, 0x00, 0x00, 0x00


//--------------------- .nv.info._Z8__3DConvPfS_iiii --------------------------
	.section	.nv.info._Z8__3DConvPfS_iiii,"",@"SHT_CUDA_INFO"
	.sectionflags	@""
	.align	4


	//----- nvinfo : EIATTR_CUDA_API_VERSION
	.align		4
        /*0000*/ 	.byte	0x04, 0x37
        /*0002*/ 	.short	(.L_8 - .L_7)
.L_7:
        /*0004*/ 	.word	0x00000082


	//----- nvinfo : EIATTR_KPARAM_INFO
	.align		4
.L_8:
        /*0008*/ 	.byte	0x04, 0x17
        /*000a*/ 	.short	(.L_10 - .L_9)
.L_9:
        /*000c*/ 	.word	0x00000000
        /*0010*/ 	.short	0x0005
        /*0012*/ 	.short	0x001c
        /*0014*/ 	.byte	0x00, 0xf0, 0x11, 0x00


	//----- nvinfo : EIATTR_KPARAM_INFO
	.align		4
.L_10:
        /*0018*/ 	.byte	0x04, 0x17
        /*001a*/ 	.short	(.L_12 - .L_11)
.L_11:
        /*001c*/ 	.word	0x00000000
        /*0020*/ 	.short	0x0004
        /*0022*/ 	.short	0x0018
        /*0024*/ 	.byte	0x00, 0xf0, 0x11, 0x00


	//----- nvinfo : EIATTR_KPARAM_INFO
	.align		4
.L_12:
        /*0028*/ 	.byte	0x04, 0x17
        /*002a*/ 	.short	(.L_14 - .L_13)
.L_13:
        /*002c*/ 	.word	0x00000000
        /*0030*/ 	.short	0x0003
        /*0032*/ 	.short	0x0014
        /*0034*/ 	.byte	0x00, 0xf0, 0x11, 0x00


	//----- nvinfo : EIATTR_KPARAM_INFO
	.align		4
.L_14:
        /*0038*/ 	.byte	0x04, 0x17
        /*003a*/ 	.short	(.L_16 - .L_15)
.L_15:
        /*003c*/ 	.word	0x00000000
        /*0040*/ 	.short	0x0002
        /*0042*/ 	.short	0x0010
        /*0044*/ 	.byte	0x00, 0xf0, 0x11, 0x00


	//----- nvinfo : EIATTR_KPARAM_INFO
	.align		4
.L_16:
        /*0048*/ 	.byte	0x04, 0x17
        /*004a*/ 	.short	(.L_18 - .L_17)
.L_17:
        /*004c*/ 	.word	0x00000000
        /*0050*/ 	.short	0x0001
        /*0052*/ 	.short	0x0008
        /*0054*/ 	.byte	0x00, 0xf5, 0x21, 0x00


	//----- nvinfo : EIATTR_KPARAM_INFO
	.align		4
.L_18:
        /*0058*/ 	.byte	0x04, 0x17
        /*005a*/ 	.short	(.L_20 - .L_19)
.L_19:
        /*005c*/ 	.word	0x00000000
        /*0060*/ 	.short	0x0000
        /*0062*/ 	.short	0x0000
        /*0064*/ 	.byte	0x00, 0xf5, 0x21, 0x00


	//----- nvinfo : EIATTR_SPARSE_MMA_MASK
	.align		4
.L_20:
        /*0068*/ 	.byte	0x03, 0x50
        /*006a*/ 	.short	0x0000


	//----- nvinfo : EIATTR_MAXREG_COUNT
	.align		4
        /*006c*/ 	.byte	0x03, 0x1b
        /*006e*/ 	.short	0x00ff


	//----- nvinfo : EIATTR_NUM_BARRIERS
	.align		4
        /*0070*/ 	.byte	0x02, 0x4c
        /*0072*/ 	.byte	0x01
	.zero		1


	//----- nvinfo : EIATTR_MERCURY_ISA_VERSION
	.align		4
        /*0074*/ 	.byte	0x03, 0x5f
        /*0076*/ 	.short	0x0101


	//----- nvinfo : EIATTR_VRC_CTA_INIT_COUNT
	.align		4
        /*0078*/ 	.byte	0x02, 0x4a
	.zero		1
	.zero		1


	//----- nvinfo : EIATTR_EXIT_INSTR_OFFSETS
	.align		4
        /*007c*/ 	.byte	0x04, 0x1c
        /*007e*/ 	.short	(.L_22 - .L_21)


	//   ....[0]....
.L_21:
        /*0080*/ 	.word	0x00000290


	//   ....[1]....
        /*0084*/ 	.word	0x00000a20


	//   ....[2]....
        /*0088*/ 	.word	0x00000a80


	//----- nvinfo : EIATTR_CBANK_PARAM_SIZE
	.align		4
.L_22:
        /*008c*/ 	.byte	0x03, 0x19
        /*008e*/ 	.short	0x0020


	//----- nvinfo : EIATTR_PARAM_CBANK
	.align		4
        /*0090*/ 	.byte	0x04, 0x0a
        /*0092*/ 	.short	(.L_24 - .L_23)
	.align		4
.L_23:
        /*0094*/ 	.word	index@(.nv.constant0._Z8__3DConvPfS_iiii)
        /*0098*/ 	.short	0x0380
        /*009a*/ 	.short	0x0020


	//----- nvinfo : EIATTR_SW_WAR
	.align		4
.L_24:
        /*009c*/ 	.byte	0x04, 0x36
        /*009e*/ 	.short	(.L_26 - .L_25)
.L_25:
        /*00a0*/ 	.word	0x00000008
.L_26:


//--------------------- .nv.callgraph             --------------------------
	.section	.nv.callgraph,"",@"SHT_CUDA_CALLGRAPH"
	.align	4
	.sectionentsize	8
	.align		4
        /*0000*/ 	.word	0x00000000
	.align		4
        /*0004*/ 	.word	0xffffffff
	.align		4
        /*0008*/ 	.word	0x00000000
	.align		4
        /*000c*/ 	.word	0xfffffffe
	.align		4
        /*0010*/ 	.word	0x00000000
	.align		4
        /*0014*/ 	.word	0xfffffffd
	.align		4
        /*0018*/ 	.word	0x00000000
	.align		4
        /*001c*/ 	.word	0xfffffffc


//--------------------- .nv.constant3             --------------------------
	.section	.nv.constant3,"a",@progbits
	.align	4
.nv.constant3:
	.type		Kernel_const,@object
	.size		Kernel_const,(.L_0 - Kernel_const)
Kernel_const:
	.zero		500
.L_0:


//--------------------- .text._Z8__3DConvPfS_iiii --------------------------
	.section	.text._Z8__3DConvPfS_iiii,"ax",@progbits
	.align	128
        .global         _Z8__3DConvPfS_iiii
        .type           _Z8__3DConvPfS_iiii,@function
        .size           _Z8__3DConvPfS_iiii,(.L_x_9 - _Z8__3DConvPfS_iiii)
        .other          _Z8__3DConvPfS_iiii,@"STO_CUDA_ENTRY STV_DEFAULT"
_Z8__3DConvPfS_iiii:
.text._Z8__3DConvPfS_iiii:
[----:B------:R-:W-:Y:S01]  /*0000*/  LDC R1, c[0x0][0x37c] ;  /* 0x0000df00ff017b82 */ /* 0x000fe20000000800 */
[----:B------:R-:W0:Y:S01]  /*0010*/  S2R R4, SR_TID.X ;  /* 0x0000000000047919 */ /* 0x000e220000002100 */
[----:B------:R-:W1:Y:S01]  /*0020*/  LDCU.128 UR8, c[0x0][0x390] ;  /* 0x00007200ff0877ac */ /* 0x000e620008000c00 */
[----:B------:R-:W0:Y:S01]  /*0030*/  S2R R3, SR_CTAID.X ;  /* 0x0000000000037919 */ /* 0x000e220000002500 */
[----:B------:R-:W2:Y:S01]  /*0040*/  LDCU.64 UR14, c[0x0][0x358] ;  /* 0x00006b00ff0e77ac */ /* 0x000ea20008000a00 */
[----:B------:R-:W3:Y:S01]  /*0050*/  S2R R6, SR_TID.Z ;  /* 0x0000000000067919 */ /* 0x000ee20000002300 */
[----:B------:R-:W3:Y:S01]  /*0060*/  S2R R7, SR_CTAID.Z ;  /* 0x0000000000077919 */ /* 0x000ee20000002700 */
[----:B------:R-:W4:Y:S01]  /*0070*/  S2R R5, SR_TID.Y ;  /* 0x0000000000057919 */ /* 0x000f220000002200 */
[----:B-1----:R-:W-:Y:S01]  /*0080*/  UIADD3 UR4, UPT, UPT, UR11, -0x1, URZ ;  /* 0xffffffff0b047890 */ /* 0x002fe2000fffe0ff */
[----:B------:R-:W4:Y:S03]  /*0090*/  S2R R2, SR_CTAID.Y ;  /* 0x0000000000027919 */ /* 0x000f260000002600 */
[----:B------:R-:W-:-:S04]  /*00a0*/  ULEA.HI UR4, UR4, UR4, URZ, 0x1 ;  /* 0x0000000404047291 */ /* 0x000fc8000f8f08ff */
[----:B------:R-:W-:Y:S01]  /*00b0*/  USHF.R.S32.HI UR4, URZ, 0x1, UR4 ;  /* 0x00000001ff047899 */ /* 0x000fe20008011404 */
[----:B0-----:R-:W-:Y:S02]  /*00c0*/  LEA R0, R3, R4, 0x2 ;  /* 0x0000000403007211 */ /* 0x001fe400078e10ff */
[----:B---3--:R-:W-:-:S03]  /*00d0*/  LEA R3, R7, R6, 0x2 ;  /* 0x0000000607037211 */ /* 0x008fc600078e10ff */
[----:B------:R-:W-:Y:S02]  /*00e0*/  VIADD R7, R0, -UR4 ;  /* 0x8000000400077c36 */ /* 0x000fe40008000000 */
[----:B------:R-:W-:-:S03]  /*00f0*/  VIADD R11, R3, -UR4 ;  /* 0x80000004030b7c36 */ /* 0x000fc60008000000 */
[----:B------:R-:W-:Y:S01]  /*0100*/  ISETP.GE.AND P1, PT, R7, UR10, PT ;  /* 0x0000000a07007c0c */ /* 0x000fe2000bf26270 */
[----:B----4-:R-:W-:Y:S01]  /*0110*/  IMAD R2, R2, 0x4, R5 ;  /* 0x0000000402027824 */ /* 0x010fe200078e0205 */
[----:B------:R-:W-:Y:S02]  /*0120*/  ISETP.GE.AND P0, PT, R11, UR8, PT ;  /* 0x000000080b007c0c */ /* 0x000fe4000bf06270 */
[----:B------:R-:W-:Y:S02]  /*0130*/  ISETP.GT.AND P1, PT, R7, -0x1, !P1 ;  /* 0xffffffff0700780c */ /* 0x000fe40004f24270 */
[----:B------:R-:W-:Y:S02]  /*0140*/  IADD3 R10, PT, PT, R2, -UR4, RZ ;  /* 0x80000004020a7c10 */ /* 0x000fe4000fffe0ff */
[----:B------:R-:W-:Y:S02]  /*0150*/  ISETP.GT.AND P0, PT, R11, -0x1, !P0 ;  /* 0xffffffff0b00780c */ /* 0x000fe40004704270 */
[----:B------:R-:W-:-:S04]  /*0160*/  ISETP.GE.AND P2, PT, R10, UR9, PT ;  /* 0x000000090a007c0c */ /* 0x000fc8000bf46270 */
[----:B------:R-:W-:-:S04]  /*0170*/  ISETP.GT.AND P2, PT, R10, -0x1, !P2 ;  /* 0xffffffff0a00780c */ /* 0x000fc80005744270 */
[----:B------:R-:W-:-:S13]  /*0180*/  PLOP3.LUT P0, PT, P0, P1, P2, 0x80, 0x0 ;  /* 0x000000000000781c */ /* 0x000fda0000703020 */
[----:B------:R-:W0:Y:S01]  /*0190*/  @P0 LDC.64 R8, c[0x0][0x380] ;  /* 0x0000e000ff080b82 */ /* 0x000e220000000a00 */
[----:B------:R-:W-:-:S04]  /*01a0*/  @P0 IMAD R10, R11, UR9, R10 ;  /* 0x000000090b0a0c24 */ /* 0x000fc8000f8e020a */
[----:B------:R-:W-:-:S04]  /*01b0*/  @P0 IMAD R7, R10, UR10, R7 ;  /* 0x0000000a0a070c24 */ /* 0x000fc8000f8e0207 */
[----:B0-----:R-:W-:-:S06]  /*01c0*/  @P0 IMAD.WIDE R8, R7, 0x4, R8 ;  /* 0x0000000407080825 */ /* 0x001fcc00078e0208 */
[----:B--2---:R-:W2:Y:S01]  /*01d0*/  @P0 LDG.E R8, desc[UR14][R8.64] ;  /* 0x0000000e08080981 */ /* 0x004ea2000c1e1900 */
[----:B------:R-:W0:Y:S01]  /*01e0*/  S2UR UR5, SR_CgaCtaId ;  /* 0x00000000000579c3 */ /* 0x000e220000008800 */
[----:B------:R-:W-:Y:S01]  /*01f0*/  UMOV UR4, 0x400 ;  /* 0x0000040000047882 */ /* 0x000fe20000000000 */
[----:B------:R-:W-:-:S04]  /*0200*/  LOP3.LUT P1, RZ, R6, 0x3fc, R5, 0xc8, !PT ;  /* 0x000003fc06ff7812 */ /* 0x000fc8000782c805 */
[----:B------:R-:W-:Y:S01]  /*0210*/  ISETP.GT.U32.OR P1, PT, R4, 0x3, P1 ;  /* 0x000000030400780c */ /* 0x000fe20000f24470 */
[----:B0-----:R-:W-:-:S06]  /*0220*/  ULEA UR4, UR5, UR4, 0x18 ;  /* 0x0000000405047291 */ /* 0x001fcc000f8ec0ff */
[----:B------:R-:W-:-:S04]  /*0230*/  LEA R10, R6, UR4, 0x8 ;  /* 0x00000004060a7c11 */ /* 0x000fc8000f8e40ff */
[----:B------:R-:W-:-:S04]  /*0240*/  LEA R7, R5, R10, 0x5 ;  /* 0x0000000a05077211 */ /* 0x000fc800078e28ff */
[----:B------:R-:W-:-:S05]  /*0250*/  LEA R7, R4, R7, 0x2 ;  /* 0x0000000704077211 */ /* 0x000fca00078e10ff */
[----:B--2---:R0:W-:Y:S04]  /*0260*/  @P0 STS [R7], R8 ;  /* 0x0000000807000388 */ /* 0x0041e80000000800 */
[----:B------:R0:W-:Y:S01]  /*0270*/  @!P0 STS [R7], RZ ;  /* 0x000000ff07008388 */ /* 0x0001e20000000800 */
[----:B------:R-:W-:Y:S06]  /*0280*/  BAR.SYNC.DEFER_BLOCKING 0x0 ;  /* 0x0000000000007b1d */ /* 0x000fec0000010000 */
[----:B------:R-:W-:Y:S05]  /*0290*/  @P1 EXIT ;  /* 0x000000000000194d */ /* 0x000fea0003800000 */
[----:B------:R-:W-:Y:S01]  /*02a0*/  UISETP.GE.AND UP0, UPT, UR11, 0x1, UPT ;  /* 0x000000010b00788c */ /* 0x000fe2000bf06270 */
[----:B------:R-:W-:-:S08]  /*02b0*/  IMAD.MOV.U32 R9, RZ, RZ, RZ ;  /* 0x000000ffff097224 */ /* 0x000fd000078e00ff */
[----:B------:R-:W-:Y:S05]  /*02c0*/  BRA.U !UP0, `(.L_x_0) ;  /* 0x0000000508c07547 */ /* 0x000fea000b800000 */
[----:B------:R-:W-:Y:S01]  /*02d0*/  HFMA2 R9, -RZ, RZ, 0, 0 ;  /* 0x00000000ff097431 */ /* 0x000fe200000001ff */
[----:B------:R-:W-:Y:S02]  /*02e0*/  ULOP3.LUT UR7, UR11, 0x7ffffff8, URZ, 0xc0, !UPT ;  /* 0x7ffffff80b077892 */ /* 0x000fe4000f8ec0ff */
[----:B------:R-:W-:Y:S02]  /*02f0*/  ULOP3.LUT UR13, UR11, 0x7, URZ, 0xc0, !UPT ;  /* 0x000000070b0d7892 */ /* 0x000fe4000f8ec0ff */
[----:B------:R-:W-:Y:S02]  /*0300*/  ULOP3.LUT UR16, UR11, 0x3, URZ, 0xc0, !UPT ;  /* 0x000000030b107892 */ /* 0x000fe4000f8ec0ff */
[----:B------:R-:W-:Y:S01]  /*0310*/  UIADD3 UR10, UPT, UPT, -UR7, URZ, URZ ;  /* 0x000000ff070a7290 */ /* 0x000fe2000fffe1ff */
[----:B------:R-:W-:-:S11]  /*0320*/  UMOV UR4, URZ ;  /* 0x000000ff00047c82 */ /* 0x000fd60008000000 */
.L_x_7:
[----:B------:R-:W1:Y:S01]  /*0330*/  S2UR UR6, SR_CgaCtaId ;  /* 0x00000000000679c3 */ /* 0x000e620000008800 */
[----:B------:R-:W-:Y:S01]  /*0340*/  UMOV UR5, 0x400 ;  /* 0x0000040000057882 */ /* 0x000fe20000000000 */
[----:B0-----:R-:W-:Y:S01]  /*0350*/  IADD3 R7, PT, PT, R6, UR4, RZ ;  /* 0x0000000406077c10 */ /* 0x001fe2000fffe0ff */
[----:B-1----:R-:W-:-:S06]  /*0360*/  ULEA UR5, UR6, UR5, 0x18 ;  /* 0x0000000506057291 */ /* 0x002fcc000f8ec0ff */
[----:B------:R-:W-:Y:S01]  /*0370*/  LEA R7, R7, UR5, 0x8 ;  /* 0x0000000507077c11 */ /* 0x000fe2000f8e40ff */
[----:B------:R-:W-:-:S04]  /*0380*/  UMOV UR5, URZ ;  /* 0x000000ff00057c82 */ /* 0x000fc80008000000 */
[----:B------:R-:W-:-:S05]  /*0390*/  IMAD R8, R4, 0x4, R7 ;  /* 0x0000000404087824 */ /* 0x000fca00078e0207 */
[----:B------:R-:W-:-:S07]  /*03a0*/  IADD3 R8, PT, PT, R8, 0x10, RZ ;  /* 0x0000001008087810 */ /* 0x000fce0007ffe0ff */
.L_x_6:
[----:B------:R-:W0:Y:S01]  /*03b0*/  LDCU UR22, c[0x0][0x39c] ;  /* 0x00007380ff1677ac */ /* 0x000e220008000800 */
[----:B------:R-:W-:Y:S01]  /*03c0*/  IADD3 R13, PT, PT, R5, UR5, RZ ;  /* 0x00000005050d7c10 */ /* 0x000fe2000fffe0ff */
[----:B------:R-:W-:Y:S02]  /*03d0*/  UIMAD UR6, UR4, 0x5, UR5 ;  /* 0x00000005040678a4 */ /* 0x000fe4000f8e0205 */
[----:B------:R-:W-:Y:S02]  /*03e0*/  UIADD3 UR5, UPT, UPT, UR5, 0x1, URZ ;  /* 0x0000000105057890 */ /* 0x000fe4000fffe0ff */
[----:B------:R-:W-:-:S03]  /*03f0*/  UIMAD UR12, UR6, 0x5, URZ ;  /* 0x00000005060c78a4 */ /* 0x000fc6000f8e02ff */
[----:B------:R-:W-:Y:S01]  /*0400*/  UMOV UR6, URZ ;  /* 0x000000ff00067c82 */ /* 0x000fe20008000000 */
[----:B0-----:R-:W-:Y:S02]  /*0410*/  UISETP.GE.U32.AND UP1, UPT, UR22, 0x8, UPT ;  /* 0x000000081600788c */ /* 0x001fe4000bf26070 */
[----:B------:R-:W-:-:S07]  /*0420*/  UISETP.NE.AND UP0, UPT, UR5, UR22, UPT ;  /* 0x000000160500728c */ /* 0x000fce000bf05270 */
[----:B------:R-:W-:Y:S05]  /*0430*/  BRA.U !UP1, `(.L_x_1) ;  /* 0x0000000109887547 */ /* 0x000fea000b800000 */
[----:B------:R-:W-:Y:S01]  /*0440*/  IMAD R10, R13, 0x20, R8 ;  /* 0x000000200d0a7824 */ /* 0x000fe200078e0208 */
[----:B------:R-:W-:Y:S01]  /*0450*/  UMOV UR6, UR12 ;  /* 0x0000000c00067c82 */ /* 0x000fe20008000000 */
[----:B------:R-:W-:-:S05]  /*0460*/  UMOV UR8, UR10 ;  /* 0x0000000a00087c82 */ /* 0x000fca0008000000 */
.L_x_2:
[----:B------:R-:W0:Y:S01]  /*0470*/  LDS R12, [R10+-0x10] ;  /* 0xfffff0000a0c7984 */ /* 0x000e220000000800 */
[----:B------:R-:W-:Y:S02]  /*0480*/  USHF.L.U32 UR9, UR6, 0x2, URZ ;  /* 0x0000000206097899 */ /* 0x000fe400080006ff */
[----:B------:R-:W-:Y:S01]  /*0490*/  UIADD3 UR8, UPT, UPT, UR8, 0x8, URZ ;  /* 0x0000000808087890 */ /* 0x000fe2000fffe0ff */
[----:B------:R-:W1:Y:S01]  /*04a0*/  LDS R11, [R10+-0xc] ;  /* 0xfffff4000a0b7984 */ /* 0x000e620000000800 */
[----:B------:R-:W-:Y:S02]  /*04b0*/  UIADD3 UR6, UPT, UPT, UR6, 0x8, URZ ;  /* 0x0000000806067890 */ /* 0x000fe4000fffe0ff */
[----:B------:R-:W-:Y:S01]  /*04c0*/  UISETP.NE.AND UP1, UPT, UR8, URZ, UPT ;  /* 0x000000ff0800728c */ /* 0x000fe2000bf25270 */
[----:B------:R-:W2:Y:S04]  /*04d0*/  LDS R14, [R10+-0x8] ;  /* 0xfffff8000a0e7984 */ /* 0x000ea80000000800 */
[----:B------:R-:W3:Y:S01]  /*04e0*/  LDS R16, [R10+-0x4] ;  /* 0xfffffc000a107984 */ /* 0x000ee20000000800 */
[----:B------:R-:W0:Y:S03]  /*04f0*/  LDCU UR17, c[0x3][UR9] ;  /* 0x00c00000091177ac */ /* 0x000e260008000800 */
[----:B------:R-:W4:Y:S01]  /*0500*/  LDS R18, [R10] ;  /* 0x000000000a127984 */ /* 0x000f220000000800 */
[----:B------:R-:W1:Y:S03]  /*0510*/  LDCU UR18, c[0x3][UR9+0x4] ;  /* 0x00c00080091277ac */ /* 0x000e660008000800 */
[----:B------:R-:W5:Y:S01]  /*0520*/  LDS R20, [R10+0x4] ;  /* 0x000004000a147984 */ /* 0x000f620000000800 */
[----:B------:R-:W2:Y:S03]  /*0530*/  LDCU UR19, c[0x3][UR9+0x8] ;  /* 0x00c00100091377ac */ /* 0x000ea60008000800 */
[----:B------:R-:W5:Y:S01]  /*0540*/  LDS R22, [R10+0x8] ;  /* 0x000008000a167984 */ /* 0x000f620000000800 */
[----:B------:R-:W3:Y:S03]  /*0550*/  LDCU UR20, c[0x3][UR9+0xc] ;  /* 0x00c00180091477ac */ /* 0x000ee60008000800 */
[----:B------:R0:W5:Y:S01]  /*0560*/  LDS R24, [R10+0xc] ;  /* 0x00000c000a187984 */ /* 0x0001620000000800 */
[----:B------:R-:W4:Y:S01]  /*0570*/  LDCU UR21, c[0x3][UR9+0x10] ;  /* 0x00c00200091577ac */ /* 0x000f220008000800 */
[----:B0-----:R-:W-:Y:S01]  /*0580*/  IADD3 R10, PT, PT, R10, 0x20, RZ ;  /* 0x000000200a0a7810 */ /* 0x001fe20007ffe0ff */
[----:B------:R-:W-:Y:S01]  /*0590*/  FFMA R12, R12, UR17, R9 ;  /* 0x000000110c0c7c23 */ /* 0x000fe20008000009 */
[----:B------:R-:W5:Y:S03]  /*05a0*/  LDCU UR17, c[0x3][UR9+0x14] ;  /* 0x00c00280091177ac */ /* 0x000f660008000800 */
[----:B-1----:R-:W-:Y:S01]  /*05b0*/  FFMA R11, R11, UR18, R12 ;  /* 0x000000120b0b7c23 */ /* 0x002fe2000800000c */
[----:B------:R-:W0:Y:S03]  /*05c0*/  LDCU UR18, c[0x3][UR9+0x18] ;  /* 0x00c00300091277ac */ /* 0x000e260008000800 */
[----:B--2---:R-:W-:Y:S01]  /*05d0*/  FFMA R11, R14, UR19, R11 ;  /* 0x000000130e0b7c23 */ /* 0x004fe2000800000b */
[----:B------:R-:W1:Y:S03]  /*05e0*/  LDCU UR9, c[0x3][UR9+0x1c] ;  /* 0x00c00380090977ac */ /* 0x000e660008000800 */
[----:B---3--:R-:W-:-:S04]  /*05f0*/  FFMA R11, R16, UR20, R11 ;  /* 0x00000014100b7c23 */ /* 0x008fc8000800000b */
[----:B----4-:R-:W-:-:S04]  /*0600*/  FFMA R11, R18, UR21, R11 ;  /* 0x00000015120b7c23 */ /* 0x010fc8000800000b */
[----:B-----5:R-:W-:-:S04]  /*0610*/  FFMA R11, R20, UR17, R11 ;  /* 0x00000011140b7c23 */ /* 0x020fc8000800000b */
[----:B0-----:R-:W-:-:S04]  /*0620*/  FFMA R11, R22, UR18, R11 ;  /* 0x00000012160b7c23 */ /* 0x001fc8000800000b */
[----:B-1----:R-:W-:Y:S01]  /*0630*/  FFMA R9, R24, UR9, R11 ;  /* 0x0000000918097c23 */ /* 0x002fe2000800000b */
[----:B------:R-:W-:Y:S06]  /*0640*/  BRA.U UP1, `(.L_x_2) ;  /* 0xfffffffd01887547 */ /* 0x000fec000b83ffff */
[----:B------:R-:W-:-:S05]  /*0650*/  UMOV UR6, UR7 ;  /* 0x0000000700067c82 */ /* 0x000fca0008000000 */
.L_x_1:
[----:B------:R-:W-:-:S09]  /*0660*/  UISETP.NE.AND UP1, UPT, UR13, URZ, UPT ;  /* 0x000000ff0d00728c */ /* 0x000fd2000bf25270 */
[----:B------:R-:W-:Y:S05]  /*0670*/  BRA.U !UP1, `(.L_x_3) ;  /* 0x0000000109c47547 */ /* 0x000fea000b800000 */
[----:B------:R-:W-:Y:S01]  /*0680*/  UIADD3 UR8, UPT, UPT, UR13, -0x1, URZ ;  /* 0xffffffff0d087890 */ /* 0x000fe2000fffe0ff */
[----:B------:R-:W-:Y:S01]  /*0690*/  LEA R13, R13, R7, 0x5 ;  /* 0x000000070d0d7211 */ /* 0x000fe200078e28ff */
[----:B------:R-:W-:Y:S02]  /*06a0*/  UISETP.NE.AND UP2, UPT, UR16, URZ, UPT ;  /* 0x000000ff1000728c */ /* 0x000fe4000bf45270 */
[----:B------:R-:W-:-:S09]  /*06b0*/  UISETP.GE.U32.AND UP1, UPT, UR8, 0x3, UPT ;  /* 0x000000030800788c */ /* 0x000fd2000bf26070 */
[----:B------:R-:W-:Y:S05]  /*06c0*/  BRA.U !UP1, `(.L_x_4) ;  /* 0x00000001094c7547 */ /* 0x000fea000b800000 */
[----:B------:R-:W-:Y:S01]  /*06d0*/  VIADD R10, R4, UR6 ;  /* 0x00000006040a7c36 */ /* 0x000fe20008000000 */
[----:B------:R-:W-:Y:S02]  /*06e0*/  UIADD3 UR8, UPT, UPT, UR12, UR6, URZ ;  /* 0x000000060c087290 */ /* 0x000fe4000fffe0ff */
[----:B------:R-:W-:Y:S02]  /*06f0*/  UIADD3 UR9, UPT, UPT, UR12, UR6, URZ ;  /* 0x000000060c097290 */ /* 0x000fe4000fffe0ff */
[----:B------:R-:W-:Y:S01]  /*0700*/  LEA R10, R10, R13, 0x2 ;  /* 0x0000000d0a0a7211 */ /* 0x000fe200078e10ff */
[----:B------:R-:W-:Y:S02]  /*0710*/  USHF.L.U32 UR8, UR8, 0x2, URZ ;  /* 0x0000000208087899 */ /* 0x000fe400080006ff */
[----:B------:R-:W-:Y:S02]  /*0720*/  USHF.L.U32 UR9, UR9, 0x2, URZ ;  /* 0x0000000209097899 */ /* 0x000fe400080006ff */
[----:B------:R-:W0:Y:S01]  /*0730*/  LDS R12, [R10] ;  /* 0x000000000a0c7984 */ /* 0x000e220000000800 */
[----:B------:R-:W-:-:S03]  /*0740*/  UIADD3 UR6, UPT, UPT, UR6, 0x4, URZ ;  /* 0x0000000406067890 */ /* 0x000fc6000fffe0ff */
[----:B------:R-:W1:Y:S04]  /*0750*/  LDS R11, [R10+0x4] ;  /* 0x000004000a0b7984 */ /* 0x000e680000000800 */
[----:B------:R-:W2:Y:S01]  /*0760*/  LDS R14, [R10+0x8] ;  /* 0x000008000a0e7984 */ /* 0x000ea20000000800 */
[----:B------:R-:W0:Y:S03]  /*0770*/  LDCU UR8, c[0x3][UR8] ;  /* 0x00c00000080877ac */ /* 0x000e260008000800 */
[----:B------:R-:W3:Y:S01]  /*0780*/  LDS R16, [R10+0xc] ;  /* 0x00000c000a107984 */ /* 0x000ee20000000800 */
[----:B------:R-:W1:Y:S01]  /*0790*/  LDCU UR17, c[0x3][UR9+0x4] ;  /* 0x00c00080091177ac */ /* 0x000e620008000800 */
[----:B------:R-:W2:Y:S01]  /*07a0*/  LDCU UR18, c[0x3][UR9+0x8] ;  /* 0x00c00100091277ac */ /* 0x000ea20008000800 */
[----:B------:R-:W3:Y:S01]  /*07b0*/  LDCU UR9, c[0x3][UR9+0xc] ;  /* 0x00c00180090977ac */ /* 0x000ee20008000800 */
[----:B0-----:R-:W-:-:S04]  /*07c0*/  FFMA R12, R12, UR8, R9 ;  /* 0x000000080c0c7c23 */ /* 0x001fc80008000009 */
[----:B-1----:R-:W-:-:S04]  /*07d0*/  FFMA R11, R11, UR17, R12 ;  /* 0x000000110b0b7c23 */ /* 0x002fc8000800000c */
[----:B--2---:R-:W-:-:S04]  /*07e0*/  FFMA R11, R14, UR18, R11 ;  /* 0x000000120e0b7c23 */ /* 0x004fc8000800000b */
[----:B---3--:R-:W-:-:S07]  /*07f0*/  FFMA R9, R16, UR9, R11 ;  /* 0x0000000910097c23 */ /* 0x008fce000800000b */
.L_x_4:
[----:B------:R-:W-:Y:S05]  /*0800*/  BRA.U !UP2, `(.L_x_3) ;  /* 0x000000010a607547 */ /* 0x000fea000b800000 */
[----:B------:R-:W-:Y:S02]  /*0810*/  UISETP.NE.AND UP1, UPT, UR16, 0x1, UPT ;  /* 0x000000011000788c */ /* 0x000fe4000bf25270 */
[----:B------:R-:W-:-:S07]  /*0820*/  ULOP3.LUT UP2, URZ, UR22, 0x1, URZ, 0xc0, !UPT ;  /* 0x0000000116ff7892 */ /* 0x000fce000f84c0ff */
[----:B------:R-:W-:Y:S05]  /*0830*/  BRA.U !UP1, `(.L_x_5) ;  /* 0x0000000109347547 */ /* 0x000fea000b800000 */
[----:B------:R-:W-:Y:S01]  /*0840*/  IADD3 R10, PT, PT, R4, UR6, RZ ;  /* 0x00000006040a7c10 */ /* 0x000fe2000fffe0ff */
[----:B------:R-:W-:Y:S02]  /*0850*/  UIADD3 UR8, UPT, UPT, UR12, UR6, URZ ;  /* 0x000000060c087290 */ /* 0x000fe4000fffe0ff */
[----:B------:R-:W-:Y:S02]  /*0860*/  UIADD3 UR9, UPT, UPT, UR12, UR6, URZ ;  /* 0x000000060c097290 */ /* 0x000fe4000fffe0ff */
[----:B------:R-:W-:Y:S01]  /*0870*/  IMAD R10, R10, 0x4, R13 ;  /* 0x000000040a0a7824 */ /* 0x000fe200078e020d */
[----:B------:R-:W-:Y:S02]  /*0880*/  USHF.L.U32 UR8, UR8, 0x2, URZ ;  /* 0x0000000208087899 */ /* 0x000fe400080006ff */
[----:B------:R-:W-:Y:S02]  /*0890*/  USHF.L.U32 UR9, UR9, 0x2, URZ ;  /* 0x0000000209097899 */ /* 0x000fe400080006ff */
[----:B------:R-:W0:Y:S01]  /*08a0*/  LDS R12, [R10] ;  /* 0x000000000a0c7984 */ /* 0x000e220000000800 */
[----:B------:R-:W-:-:S03]  /*08b0*/  UIADD3 UR6, UPT, UPT, UR6, 0x2, URZ ;  /* 0x0000000206067890 */ /* 0x000fc6000fffe0ff */
[----:B------:R-:W1:Y:S04]  /*08c0*/  LDS R14, [R10+0x4] ;  /* 0x000004000a0e7984 */ /* 0x000e680000000800 */
[----:B------:R-:W0:Y:S02]  /*08d0*/  LDCU UR8, c[0x3][UR8] ;  /* 0x00c00000080877ac */ /* 0x000e240008000800 */
[----:B------:R-:W1:Y:S01]  /*08e0*/  LDCU UR9, c[0x3][UR9+0x4] ;  /* 0x00c00080090977ac */ /* 0x000e620008000800 */
[----:B0-----:R-:W-:-:S04]  /*08f0*/  FFMA R9, R12, UR8, R9 ;  /* 0x000000080c097c23 */ /* 0x001fc80008000009 */
[----:B-1----:R-:W-:-:S07]  /*0900*/  FFMA R9, R14, UR9, R9 ;  /* 0x000000090e097c23 */ /* 0x002fce0008000009 */
.L_x_5:
[----:B------:R-:W-:Y:S05]  /*0910*/  BRA.U !UP2, `(.L_x_3) ;  /* 0x000000010a1c7547 */ /* 0x000fea000b800000 */
[----:B------:R-:W-:Y:S01]  /*0920*/  IADD3 R10, PT, PT, R4, UR6, RZ ;  /* 0x00000006040a7c10 */ /* 0x000fe2000fffe0ff */
[----:B------:R-:W-:-:S03]  /*0930*/  UIADD3 UR6, UPT, UPT, UR12, UR6, URZ ;  /* 0x000000060c067290 */ /* 0x000fc6000fffe0ff */
[----:B------:R-:W-:Y:S01]  /*0940*/  LEA R10, R10, R13, 0x2 ;  /* 0x0000000d0a0a7211 */ /* 0x000fe200078e10ff */
[----:B------:R-:W-:-:S05]  /*0950*/  USHF.L.U32 UR6, UR6, 0x2, URZ ;  /* 0x0000000206067899 */ /* 0x000fca00080006ff */
[----:B------:R-:W0:Y:S07]  /*0960*/  LDS R10, [R10] ;  /* 0x000000000a0a7984 */ /* 0x000e2e0000000800 */
[----:B------:R-:W0:Y:S02]  /*0970*/  LDCU UR6, c[0x3][UR6] ;  /* 0x00c00000060677ac */ /* 0x000e240008000800 */
[----:B0-----:R-:W-:-:S07]  /*0980*/  FFMA R9, R10, UR6, R9 ;  /* 0x000000060a097c23 */ /* 0x001fce0008000009 */
.L_x_3:
[----:B------:R-:W-:Y:S05]  /*0990*/  BRA.U UP0, `(.L_x_6) ;  /* 0xfffffff900847547 */ /* 0x000fea000b83ffff */
[----:B------:R-:W-:-:S04]  /*09a0*/  UIADD3 UR4, UPT, UPT, UR4, 0x1, URZ ;  /* 0x0000000104047890 */ /* 0x000fc8000fffe0ff */
[----:B------:R-:W-:-:S09]  /*09b0*/  UISETP.NE.AND UP0, UPT, UR4, UR22, UPT ;  /* 0x000000160400728c */ /* 0x000fd2000bf05270 */
[----:B------:R-:W-:Y:S05]  /*09c0*/  BRA.U UP0, `(.L_x_7) ;  /* 0xfffffff900587547 */ /* 0x000fea000b83ffff */
.L_x_0:
[----:B------:R-:W1:Y:S01]  /*09d0*/  LDCU.64 UR4, c[0x0][0x390] ;  /* 0x00007200ff0477ac */ /* 0x000e620008000a00 */
[----:B------:R-:W2:Y:S01]  /*09e0*/  LDCU UR6, c[0x0][0x398] ;  /* 0x00007300ff0677ac */ /* 0x000ea20008000800 */
[----:B-1----:R-:W-:-:S04]  /*09f0*/  ISETP.GE.AND P0, PT, R2, UR5, PT ;  /* 0x0000000502007c0c */ /* 0x002fc8000bf06270 */
[----:B------:R-:W-:-:S04]  /*0a00*/  ISETP.GE.OR P0, PT, R3, UR4, P0 ;  /* 0x0000000403007c0c */ /* 0x000fc80008706670 */
[----:B--2---:R-:W-:-:S13]  /*0a10*/  ISETP.GE.OR P0, PT, R0, UR6, P0 ;  /* 0x0000000600007c0c */ /* 0x004fda0008706670 */
[----:B------:R-:W-:Y:S05]  /*0a20*/  @P0 EXIT ;  /* 0x000000000000094d */ /* 0x000fea0003800000 */
[----:B------:R-:W1:Y:S01]  /*0a30*/  LDC.64 R4, c[0x0][0x388] ;  /* 0x0000e200ff047b82 */ /* 0x000e620000000a00 */
[----:B------:R-:W-:-:S04]  /*0a40*/  IMAD R3, R3, UR5, R2 ;  /* 0x0000000503037c24 */ /* 0x000fc8000f8e0202 */
[----:B------:R-:W-:-:S04]  /*0a50*/  IMAD R3, R3, UR6, R0 ;  /* 0x0000000603037c24 */ /* 0x000fc8000f8e0200 */
[----:B-1----:R-:W-:-:S05]  /*0a60*/  IMAD.WIDE R2, R3, 0x4, R4 ;  /* 0x0000000403027825 */ /* 0x002fca00078e0204 */
[----:B------:R-:W-:Y:S01]  /*0a70*/  STG.E desc[UR14][R2.64], R9 ;  /* 0x0000000902007986 */ /* 0x000fe2000c10190e */
[----:B------:R-:W-:Y:S05]  /*0a80*/  EXIT ;  /* 0x000000000000794d */ /* 0x000fea0003800000 */
.L_x_8:
[----:B------:R-:W-:-:S00]  /*0a90*/  BRA `(.L_x_8) ;  /* 0xfffffffc00fc7947 */ /* 0x000fc0000383ffff */
[----:B------:R-:W-:-:S00]  /*0aa0*/  NOP ;  /* 0x0000000000007918 */ /* 0x000fc00000000000 */
        /* <DEDUP_REMOVED lines=13> */
.L_x_9:


//--------------------- .nv.shared._Z8__3DConvPfS_iiii --------------------------
	.section	.nv.shared._Z8__3DConvPfS_iiii,"aw",@nobits
	.sectionflags	@""
	.align	4
.nv.shared._Z8__3DConvPfS_iiii:
	.zero		3072


//--------------------- .nv.shared.reserved.0     --------------------------
	.section	.nv.shared.reserved.0,"aw",@nobits
	.weak		__nv_reservedSMEM_offset_0_alias
	.size		__nv_reservedSMEM_offset_0_alias, 0, 64
	.other		__nv_reservedSMEM_offset_0_alias,@"STO_CUDA_RESERVED_SHARED STV_DEFAULT"
__nv_reservedSMEM_offset_0_alias:
	.zero		0
	.zero		64


//--------------------- .nv.constant0._Z8__3DConvPfS_iiii --------------------------
	.section	.nv.constant0._Z8__3DConvPfS_iiii,"a",@progbits
	.sectionflags	@""
	.align	4
.nv.constant0._Z8__3DConvPfS_iiii:
	.zero		928


//--------------------- SYMBOLS --------------------------

	.type		.nv.reservedSmem.offset0,@object
	.size		.nv.reservedSmem.offset0,0x4
	.type		.nv.reservedSmem.cap,@object
	.size		.nv.reservedSmem.cap,0x4
